	.headerflags	@"EF_CUDA_TEXMODE_UNIFIED EF_CUDA_64BIT_ADDRESS EF_CUDA_ACCELERATORS EF_CUDA_SM90 EF_CUDA_VIRTUAL_SM(EF_CUDA_SM90)"
	.elftype	@"ET_EXEC"


//--------------------- .nv.info                  --------------------------
	.section	.nv.info,"",@"SHT_CUDA_INFO"
	.align	4


	//----- nvinfo : EIATTR_REGCOUNT
	.align		4
        /*0000*/ 	.byte	0x04, 0x2f
        /*0002*/ 	.short	(.L_1 - .L_0)
	.align		4
.L_0:
        /*0004*/ 	.word	index@(triton_poi_fused_cat_127)
        /*0008*/ 	.word	0x00000012


	//----- nvinfo : EIATTR_MIN_STACK_SIZE
	.align		4
.L_1:
        /*000c*/ 	.byte	0x04, 0x12
        /*000e*/ 	.short	(.L_3 - .L_2)
	.align		4
.L_2:
        /*0010*/ 	.word	index@(triton_poi_fused_cat_127)
        /*0014*/ 	.word	0x00000000


	//----- nvinfo : EIATTR_FRAME_SIZE
	.align		4
.L_3:
        /*0018*/ 	.byte	0x04, 0x11
        /*001a*/ 	.short	(.L_5 - .L_4)
	.align		4
.L_4:
        /*001c*/ 	.word	index@(triton_poi_fused_cat_127)
        /*0020*/ 	.word	0x00000000


	//----- nvinfo : EIATTR_MIN_STACK_SIZE
	.align		4
.L_5:
        /*0024*/ 	.byte	0x04, 0x12
        /*0026*/ 	.short	(.L_7 - .L_6)
	.align		4
.L_6:
        /*0028*/ 	.word	index@(triton_poi_fused_cat_127)
        /*002c*/ 	.word	0x00000000
.L_7:


//--------------------- .nv.info.triton_poi_fused_cat_127 --------------------------
	.section	.nv.info.triton_poi_fused_cat_127,"",@"SHT_CUDA_INFO"
	.sectionflags	@""
	.align	4


	//----- nvinfo : EIATTR_CUDA_API_VERSION
	.align		4
        /*0000*/ 	.byte	0x04, 0x37
        /*0002*/ 	.short	(.L_9 - .L_8)
.L_8:
        /*0004*/ 	.word	0x0000007c


	//----- nvinfo : EIATTR_KPARAM_INFO
	.align		4
.L_9:
        /*0008*/ 	.byte	0x04, 0x17
        /*000a*/ 	.short	(.L_11 - .L_10)
.L_10:
        /*000c*/ 	.word	0x00000000
        /*0010*/ 	.short	0x0004
        /*0012*/ 	.short	0x0020
        /*0014*/ 	.byte	0x00, 0xf0, 0x11, 0x00


	//----- nvinfo : EIATTR_KPARAM_INFO
	.align		4
.L_11:
        /*0018*/ 	.byte	0x04, 0x17
        /*001a*/ 	.short	(.L_13 - .L_12)
.L_12:
        /*001c*/ 	.word	0x00000000
        /*0020*/ 	.short	0x0003
        /*0022*/ 	.short	0x0018
        /*0024*/ 	.byte	0x00, 0xf4, 0x21, 0x00


	//----- nvinfo : EIATTR_KPARAM_INFO
	.align		4
.L_13:
        /*0028*/ 	.byte	0x04, 0x17
        /*002a*/ 	.short	(.L_15 - .L_14)
.L_14:
        /*002c*/ 	.word	0x00000000
        /*0030*/ 	.short	0x0002
        /*0032*/ 	.short	0x0010
        /*0034*/ 	.byte	0x00, 0xf4, 0x21, 0x00


	//----- nvinfo : EIATTR_KPARAM_INFO
	.align		4
.L_15:
        /*0038*/ 	.byte	0x04, 0x17
        /*003a*/ 	.short	(.L_17 - .L_16)
.L_16:
        /*003c*/ 	.word	0x00000000
        /*0040*/ 	.short	0x0001
        /*0042*/ 	.short	0x0008
        /*0044*/ 	.byte	0x00, 0xf4, 0x21, 0x00


	//----- nvinfo : EIATTR_KPARAM_INFO
	.align		4
.L_17:
        /*0048*/ 	.byte	0x04, 0x17
        /*004a*/ 	.short	(.L_19 - .L_18)
.L_18:
        /*004c*/ 	.word	0x00000000
        /*0050*/ 	.short	0x0000
        /*0052*/ 	.short	0x0000
        /*0054*/ 	.byte	0x00, 0xf4, 0x21, 0x00


	//----- nvinfo : EIATTR_SPARSE_MMA_MASK
	.align		4
.L_19:
        /*0058*/ 	.byte	0x03, 0x50
        /*005a*/ 	.short	0x0000


	//----- nvinfo : EIATTR_MAXREG_COUNT
	.align		4
        /*005c*/ 	.byte	0x03, 0x1b
        /*005e*/ 	.short	0x00ff


	//----- nvinfo : EIATTR_EXIT_INSTR_OFFSETS
	.align		4
        /*0060*/ 	.byte	0x04, 0x1c
        /*0062*/ 	.short	(.L_21 - .L_20)


	//   ....[0]....
.L_20:
        /*0064*/ 	.word	0x000001b0


	//   ....[1]....
        /*0068*/ 	.word	0x000001d0


	//----- nvinfo : EIATTR_REQNTID
	.align		4
.L_21:
        /*006c*/ 	.byte	0x04, 0x10
        /*006e*/ 	.short	(.L_23 - .L_22)
.L_22:
        /*0070*/ 	.word	0x00000080
        /*0074*/ 	.word	0x00000001
        /*0078*/ 	.word	0x00000001


	//----- nvinfo : EIATTR_CBANK_PARAM_SIZE
	.align		4
.L_23:
        /*007c*/ 	.byte	0x03, 0x19
        /*007e*/ 	.short	0x0024


	//----- nvinfo : EIATTR_PARAM_CBANK
	.align		4
        /*0080*/ 	.byte	0x04, 0x0a
        /*0082*/ 	.short	(.L_25 - .L_24)
	.align		4
.L_24:
        /*0084*/ 	.word	index@(.nv.constant0.triton_poi_fused_cat_127)
        /*0088*/ 	.short	0x0210
        /*008a*/ 	.short	0x0024


	//----- nvinfo : EIATTR_SW_WAR
	.align		4
.L_25:
        /*008c*/ 	.byte	0x04, 0x36
        /*008e*/ 	.short	(.L_27 - .L_26)
.L_26:
        /*0090*/ 	.word	0x00000008
.L_27:


//--------------------- .nv.callgraph             --------------------------
	.section	.nv.callgraph,"",@"SHT_CUDA_CALLGRAPH"
	.align	4
	.sectionentsize	8
	.align		4
        /*0000*/ 	.word	0x00000000
	.align		4
        /*0004*/ 	.word	0xffffffff
	.align		4
        /*0008*/ 	.word	0x00000000
	.align		4
        /*000c*/ 	.word	0xfffffffe
	.align		4
        /*0010*/ 	.word	0x00000000
	.align		4
        /*0014*/ 	.word	0xfffffffd
	.align		4
        /*0018*/ 	.word	0x00000000
	.align		4
        /*001c*/ 	.word	0xfffffffc


//--------------------- .text.triton_poi_fused_cat_127 --------------------------
	.section	.text.triton_poi_fused_cat_127,"ax",@progbits
	.align	128
        .global         triton_poi_fused_cat_127
        .type           triton_poi_fused_cat_127,@function
        .size           triton_poi_fused_cat_127,(.L_x_1 - triton_poi_fused_cat_127)
        .other          triton_poi_fused_cat_127,@"STO_CUDA_ENTRY STV_DEFAULT"
triton_poi_fused_cat_127:
.text.triton_poi_fused_cat_127:
[----:B------:R-:W0:Y:S01]  /*0000*/  LDC R1, c[0x0][0x28] ;  /* 0x00000a00ff017b82 */ /* 0x000e220000000800 */
[----:B------:R-:W1:Y:S07]  /*0010*/  S2R R0, SR_TID.X ;  /* 0x0000000000007919 */ /* 0x000e6e0000002100 */
[----:B------:R-:W2:Y:S01]  /*0020*/  LDC.64 R2, c[0x0][0x210] ;  /* 0x00008400ff027b82 */ /* 0x000ea20000000a00 */
[----:B------:R-:W-:Y:S01]  /*0030*/  HFMA2.MMA R13, -RZ, RZ, 0, 0 ;  /* 0x00000000ff0d7435 */ /* 0x000fe200000001ff */
[----:B------:R-:W-:Y:S01]  /*0040*/  ULDC.64 UR4, c[0x0][0x208] ;  /* 0x0000820000047ab9 */ /* 0x000fe20000000a00 */
[----:B------:R-:W3:Y:S05]  /*0050*/  S2R R11, SR_CTAID.X ;  /* 0x00000000000b7919 */ /* 0x000eea0000002500 */
[----:B------:R-:W4:Y:S08]  /*0060*/  LDC.64 R4, c[0x0][0x218] ;  /* 0x00008600ff047b82 */ /* 0x000f300000000a00 */
[----:B------:R-:W5:Y:S08]  /*0070*/  LDC.64 R6, c[0x0][0x220] ;  /* 0x00008800ff067b82 */ /* 0x000f700000000a00 */
[----:B------:R-:W4:Y:S01]  /*0080*/  LDC.64 R8, c[0x0][0x228] ;  /* 0x00008a00ff087b82 */ /* 0x000f220000000a00 */
[----:B-1----:R-:W-:-:S05]  /*0090*/  LOP3.LUT R0, R0, 0x7f, RZ, 0xc0, !PT ;  /* 0x0000007f00007812 */ /* 0x002fca00078ec0ff */
[----:B---3--:R-:W-:-:S04]  /*00a0*/  IMAD R11, R11, 0x80, R0 ;  /* 0x000000800b0b7824 */ /* 0x008fc800078e0200 */
[C---:B--2---:R-:W-:Y:S01]  /*00b0*/  IMAD.WIDE R2, R11.reuse, 0x4, R2 ;  /* 0x000000040b027825 */ /* 0x044fe200078e0202 */
[----:B------:R-:W-:-:S13]  /*00c0*/  ISETP.GE.AND P0, PT, R11, 0x200, PT ;  /* 0x000002000b00780c */ /* 0x000fda0003f06270 */
[----:B------:R4:W2:Y:S01]  /*00d0*/  @!P0 LDG.E R13, desc[UR4][R2.64] ;  /* 0x00000004020d8981 */ /* 0x0008a2000c1e1900 */
[----:B------:R-:W-:-:S04]  /*00e0*/  SHF.R.S32.HI R0, RZ, 0x1f, R11 ;  /* 0x0000001fff007819 */ /* 0x000fc8000001140b */
[----:B------:R-:W-:-:S04]  /*00f0*/  LEA.HI R0, R0, R11, RZ, 0x7 ;  /* 0x0000000b00007211 */ /* 0x000fc800078f38ff */
[----:B------:R-:W-:Y:S02]  /*0100*/  LOP3.LUT R10, R0, 0xffffff80, RZ, 0xc0, !PT ;  /* 0xffffff80000a7812 */ /* 0x000fe400078ec0ff */
[----:B------:R-:W-:-:S03]  /*0110*/  SHF.R.S32.HI R0, RZ, 0x7, R0 ;  /* 0x00000007ff007819 */ /* 0x000fc60000011400 */
[----:B------:R-:W-:-:S04]  /*0120*/  IMAD.IADD R11, R11, 0x1, -R10 ;  /* 0x000000010b0b7824 */ /* 0x000fc800078e0a0a */
[----:B------:R-:W-:-:S04]  /*0130*/  IMAD R11, R0, 0x1580, R11 ;  /* 0x00001580000b7824 */ /* 0x000fc800078e020b */
[----:B----4-:R-:W-:Y:S01]  /*0140*/  IMAD.WIDE R2, R11, 0x4, R4 ;  /* 0x000000040b027825 */ /* 0x010fe200078e0204 */
[----:B------:R-:W-:-:S05]  /*0150*/  IADD3 R15, R10, R11, RZ ;  /* 0x0000000b0a0f7210 */ /* 0x000fca0007ffe0ff */
[----:B-----5:R-:W-:-:S04]  /*0160*/  IMAD.WIDE R4, R15, 0x4, R6 ;  /* 0x000000040f047825 */ /* 0x020fc800078e0206 */
[----:B------:R-:W-:-:S04]  /*0170*/  IMAD.IADD R7, R10, 0x1, R15 ;  /* 0x000000010a077824 */ /* 0x000fc800078e020f */
[----:B0-----:R-:W-:Y:S01]  /*0180*/  IMAD.WIDE R6, R7, 0x4, R8 ;  /* 0x0000000407067825 */ /* 0x001fe200078e0208 */
[----:B--2---:R0:W-:Y:S04]  /*0190*/  @!P0 STG.E desc[UR4][R2.64], R13 ;  /* 0x0000000d02008986 */ /* 0x0041e8000c101904 */
[----:B------:R0:W-:Y:S02]  /*01a0*/  @!P0 STG.E desc[UR4][R4.64], R13 ;  /* 0x0000000d04008986 */ /* 0x0001e4000c101904 */
[----:B0-----:R-:W-:Y:S05]  /*01b0*/  @P0 EXIT ;  /* 0x000000000000094d */ /* 0x001fea0003800000 */
[----:B------:R-:W-:Y:S01]  /*01c0*/  STG.E desc[UR4][R6.64], R13 ;  /* 0x0000000d06007986 */ /* 0x000fe2000c101904 */
[----:B------:R-:W-:Y:S05]  /*01d0*/  EXIT ;  /* 0x000000000000794d */ /* 0x000fea0003800000 */
.L_x_0:
[----:B------:R-:W-:-:S00]  /*01e0*/  BRA `(.L_x_0) ;  /* 0xfffffffc00fc7947 */ /* 0x000fc0000383ffff */
[----:B------:R-:W-:-:S00]  /*01f0*/  NOP ;  /* 0x0000000000007918 */ /* 0x000fc00000000000 */
        /* <DEDUP_REMOVED lines=8> */
.L_x_1:


//--------------------- .nv.constant0.triton_poi_fused_cat_127 --------------------------
	.section	.nv.constant0.triton_poi_fused_cat_127,"a",@progbits
	.sectionflags	@""
	.align	4
.nv.constant0.triton_poi_fused_cat_127:
	.zero		564
